//
// Generated by NVIDIA NVVM Compiler
//
// Compiler Build ID: CL-36424714
// Cuda compilation tools, release 13.0, V13.0.88
// Based on NVVM 20.0.0
//

.version 9.0
.target sm_100
.address_size 64

	// .globl	_Z12updateWeightmfffPfS_S_PKf

.visible .entry _Z12updateWeightmfffPfS_S_PKf(
	.param .u64 _Z12updateWeightmfffPfS_S_PKf_param_0,
	.param .f32 _Z12updateWeightmfffPfS_S_PKf_param_1,
	.param .f32 _Z12updateWeightmfffPfS_S_PKf_param_2,
	.param .f32 _Z12updateWeightmfffPfS_S_PKf_param_3,
	.param .u64 .ptr .align 1 _Z12updateWeightmfffPfS_S_PKf_param_4,
	.param .u64 .ptr .align 1 _Z12updateWeightmfffPfS_S_PKf_param_5,
	.param .u64 .ptr .align 1 _Z12updateWeightmfffPfS_S_PKf_param_6,
	.param .u64 .ptr .align 1 _Z12updateWeightmfffPfS_S_PKf_param_7
)
{
	.reg .pred 	%p<2>;
	.reg .b32 	%r<5>;
	.reg .b32 	%f<23>;
	.reg .b64 	%rd<16>;

	ld.param.u64 	%rd6, [_Z12updateWeightmfffPfS_S_PKf_param_0];
	ld.param.f32 	%f1, [_Z12updateWeightmfffPfS_S_PKf_param_1];
	ld.param.f32 	%f2, [_Z12updateWeightmfffPfS_S_PKf_param_2];
	ld.param.f32 	%f3, [_Z12updateWeightmfffPfS_S_PKf_param_3];
	ld.param.u64 	%rd2, [_Z12updateWeightmfffPfS_S_PKf_param_4];
	ld.param.u64 	%rd3, [_Z12updateWeightmfffPfS_S_PKf_param_5];
	ld.param.u64 	%rd4, [_Z12updateWeightmfffPfS_S_PKf_param_6];
	ld.param.u64 	%rd5, [_Z12updateWeightmfffPfS_S_PKf_param_7];
	mov.u32 	%r1, %ctaid.x;
	mov.u32 	%r2, %ntid.x;
	mov.u32 	%r3, %tid.x;
	mad.lo.s32 	%r4, %r1, %r2, %r3;
	cvt.u64.u32 	%rd1, %r4;
	setp.le.u64 	%p1, %rd6, %rd1;
	@%p1 bra 	$L__BB0_2;
	cvta.to.global.u64 	%rd7, %rd5;
	cvta.to.global.u64 	%rd8, %rd2;
	cvta.to.global.u64 	%rd9, %rd3;
	cvta.to.global.u64 	%rd10, %rd4;
	shl.b64 	%rd11, %rd1, 2;
	add.s64 	%rd12, %rd7, %rd11;
	ld.global.f32 	%f4, [%rd12];
	mul.f32 	%f5, %f2, %f4;
	add.s64 	%rd13, %rd8, %rd11;
	ld.global.f32 	%f6, [%rd13];
	mul.f32 	%f7, %f1, %f6;
	add.s64 	%rd14, %rd9, %rd11;
	ld.global.f32 	%f8, [%rd14];
	mul.f32 	%f9, %f8, 0f3F666666;
	fma.rn.f32 	%f10, %f5, 0f3DCCCCD0, %f9;
	st.global.f32 	[%rd14], %f10;
	add.s64 	%rd15, %rd10, %rd11;
	ld.global.f32 	%f11, [%rd15];
	mul.f32 	%f12, %f11, 0f3F7FBE77;
	mul.f32 	%f13, %f5, 0f3A831200;
	fma.rn.f32 	%f14, %f5, %f13, %f12;
	st.global.f32 	[%rd15], %f14;
	ld.global.f32 	%f15, [%rd14];
	mul.f32 	%f16, %f3, %f15;
	sqrt.rn.f32 	%f17, %f14;
	add.f32 	%f18, %f17, 0f322BCC77;
	div.rn.f32 	%f19, %f16, %f18;
	sub.f32 	%f20, %f7, %f19;
	max.f32 	%f21, %f20, 0fBFFD70A4;
	min.f32 	%f22, %f21, 0f3FFD70A4;
	st.global.f32 	[%rd13], %f22;
$L__BB0_2:
	ret;

}


// ===== COMPILED SASS (sm_100) =====

	.target	sm_100

	.elftype	@"ET_EXEC"


//--------------------- .note.nv.tkinfo           --------------------------
	.section	.note.nv.tkinfo,"",@"SHT_NOTE"
	.sectionflags	@"SHF_NOTE_NV_TKINFO"
	.tkinfo
        /*0018*/ 	.word	0x00000002
        /*0030*/ 	.string	""
        /*0030*/ 	.string	"ptxas"
        /*0030*/ 	.string	"Cuda compilation tools, release 13.0, V13.0.88"
        /*0030*/ 	.string	"Build cuda_13.0.r13.0/compiler.36424714_0"
        /*0030*/ 	.string	"-arch sm_100 -m 64 "



//--------------------- .note.nv.cuinfo           --------------------------
	.section	.note.nv.cuinfo,"",@"SHT_NOTE"
	.sectionflags	@"SHF_NOTE_NV_CUINFO"
        /*0018*/ 	.short	0x0002
        /*001a*/ 	.short	0x0064
        /*001c*/ 	.short	0x0082
	.zero		2


//--------------------- .nv.info                  --------------------------
	.section	.nv.info,"",@"SHT_CUDA_INFO"
	.align	4


	//----- nvinfo : EIATTR_REGCOUNT
	.align		4
        /*0000*/ 	.byte	0x04, 0x2f
        /*0002*/ 	.short	(.L_1 - .L_0)
	.align		4
.L_0:
        /*0004*/ 	.word	index@(_Z12updateWeightmfffPfS_S_PKf)
        /*0008*/ 	.word	0x00000012


	//----- nvinfo : EIATTR_FRAME_SIZE
	.align		4
.L_1:
        /*000c*/ 	.byte	0x04, 0x11
        /*000e*/ 	.short	(.L_3 - .L_2)
	.align		4
.L_2:
        /*0010*/ 	.word	index@($__internal_1_$__cuda_sm3x_div_rn_noftz_f32_slowpath)
        /*0014*/ 	.word	0x00000000


	//----- nvinfo : EIATTR_FRAME_SIZE
	.align		4
.L_3:
        /*0018*/ 	.byte	0x04, 0x11
        /*001a*/ 	.short	(.L_5 - .L_4)
	.align		4
.L_4:
        /*001c*/ 	.word	index@($__internal_0_$__cuda_sm20_sqrt_rn_f32_slowpath)
        /*0020*/ 	.word	0x00000000


	//----- nvinfo : EIATTR_FRAME_SIZE
	.align		4
.L_5:
        /*0024*/ 	.byte	0x04, 0x11
        /*0026*/ 	.short	(.L_7 - .L_6)
	.align		4
.L_6:
        /*0028*/ 	.word	index@(_Z12updateWeightmfffPfS_S_PKf)
        /*002c*/ 	.word	0x00000000


	//----- nvinfo : EIATTR_MIN_STACK_SIZE
	.align		4
.L_7:
        /*0030*/ 	.byte	0x04, 0x12
        /*0032*/ 	.short	(.L_9 - .L_8)
	.align		4
.L_8:
        /*0034*/ 	.word	index@(_Z12updateWeightmfffPfS_S_PKf)
        /*0038*/ 	.word	0x00000000
.L_9:


//--------------------- .nv.compat                --------------------------
	.section	.nv.compat,"",@"SHT_CUDA_COMPAT_INFO"
	.align	4
        /*0000*/ 	.byte	0x02, 0x09, 0x00, 0x00, 0x02, 0x02, 0x01, 0x00, 0x02, 0x05, 0x05, 0x00, 0x03, 0x07, 0x01, 0x01
        /*0010*/ 	.byte	0x02, 0x03, 0x00, 0x00, 0x02, 0x06, 0x01, 0x00, 0x04, 0x0b, 0x08, 0x00, 0x01, 0x00, 0x00, 0x00
        /*0020*/ 	.byte	0x00, 0x00, 0x00, 0x00


//--------------------- .nv.info._Z12updateWeightmfffPfS_S_PKf --------------------------
	.section	.nv.info._Z12updateWeightmfffPfS_S_PKf,"",@"SHT_CUDA_INFO"
	.sectionflags	@""
	.align	4


	//----- nvinfo : EIATTR_CUDA_API_VERSION
	.align		4
        /*0000*/ 	.byte	0x04, 0x37
        /*0002*/ 	.short	(.L_11 - .L_10)
.L_10:
        /*0004*/ 	.word	0x00000082


	//----- nvinfo : EIATTR_KPARAM_INFO
	.align		4
.L_11:
        /*0008*/ 	.byte	0x04, 0x17
        /*000a*/ 	.short	(.L_13 - .L_12)
.L_12:
        /*000c*/ 	.word	0x00000000
        /*0010*/ 	.short	0x0007
        /*0012*/ 	.short	0x0030
        /*0014*/ 	.byte	0x00, 0xf5, 0x21, 0x00


	//----- nvinfo : EIATTR_KPARAM_INFO
	.align		4
.L_13:
        /*0018*/ 	.byte	0x04, 0x17
        /*001a*/ 	.short	(.L_15 - .L_14)
.L_14:
        /*001c*/ 	.word	0x00000000
        /*0020*/ 	.short	0x0006
        /*0022*/ 	.short	0x0028
        /*0024*/ 	.byte	0x00, 0xf5, 0x21, 0x00


	//----- nvinfo : EIATTR_KPARAM_INFO
	.align		4
.L_15:
        /*0028*/ 	.byte	0x04, 0x17
        /*002a*/ 	.short	(.L_17 - .L_16)
.L_16:
        /*002c*/ 	.word	0x00000000
        /*0030*/ 	.short	0x0005
        /*0032*/ 	.short	0x0020
        /*0034*/ 	.byte	0x00, 0xf5, 0x21, 0x00


	//----- nvinfo : EIATTR_KPARAM_INFO
	.align		4
.L_17:
        /*0038*/ 	.byte	0x04, 0x17
        /*003a*/ 	.short	(.L_19 - .L_18)
.L_18:
        /*003c*/ 	.word	0x00000000
        /*0040*/ 	.short	0x0004
        /*0042*/ 	.short	0x0018
        /*0044*/ 	.byte	0x00, 0xf5, 0x21, 0x00


	//----- nvinfo : EIATTR_KPARAM_INFO
	.align		4
.L_19:
        /*0048*/ 	.byte	0x04, 0x17
        /*004a*/ 	.short	(.L_21 - .L_20)
.L_20:
        /*004c*/ 	.word	0x00000000
        /*0050*/ 	.short	0x0003
        /*0052*/ 	.short	0x0010
        /*0054*/ 	.byte	0x00, 0xf0, 0x11, 0x00


	//----- nvinfo : EIATTR_KPARAM_INFO
	.align		4
.L_21:
        /*0058*/ 	.byte	0x04, 0x17
        /*005a*/ 	.short	(.L_23 - .L_22)
.L_22:
        /*005c*/ 	.word	0x00000000
        /*0060*/ 	.short	0x0002
        /*0062*/ 	.short	0x000c
        /*0064*/ 	.byte	0x00, 0xf0, 0x11, 0x00


	//----- nvinfo : EIATTR_KPARAM_INFO
	.align		4
.L_23:
        /*0068*/ 	.byte	0x04, 0x17
        /*006a*/ 	.short	(.L_25 - .L_24)
.L_24:
        /*006c*/ 	.word	0x00000000
        /*0070*/ 	.short	0x0001
        /*0072*/ 	.short	0x0008
        /*0074*/ 	.byte	0x00, 0xf0, 0x11, 0x00


	//----- nvinfo : EIATTR_KPARAM_INFO
	.align		4
.L_25:
        /*0078*/ 	.byte	0x04, 0x17
        /*007a*/ 	.short	(.L_27 - .L_26)
.L_26:
        /*007c*/ 	.word	0x00000000
        /*0080*/ 	.short	0x0000
        /*0082*/ 	.short	0x0000
        /*0084*/ 	.byte	0x00, 0xf0, 0x21, 0x00


	//----- nvinfo : EIATTR_SPARSE_MMA_MASK
	.align		4
.L_27:
        /*0088*/ 	.byte	0x03, 0x50
        /*008a*/ 	.short	0x0000


	//----- nvinfo : EIATTR_MAXREG_COUNT
	.align		4
        /*008c*/ 	.byte	0x03, 0x1b
        /*008e*/ 	.short	0x00ff


	//----- nvinfo : EIATTR_MERCURY_ISA_VERSION
	.align		4
        /*0090*/ 	.byte	0x03, 0x5f
        /*0092*/ 	.short	0x0101


	//----- nvinfo : EIATTR_VRC_CTA_INIT_COUNT
	.align		4
        /*0094*/ 	.byte	0x02, 0x4a
	.zero		1
	.zero		1


	//----- nvinfo : EIATTR_EXIT_INSTR_OFFSETS
	.align		4
        /*0098*/ 	.byte	0x04, 0x1c
        /*009a*/ 	.short	(.L_29 - .L_28)


	//   ....[0]....
.L_28:
        /*009c*/ 	.word	0x00000080


	//   ....[1]....
        /*00a0*/ 	.word	0x00000480


	//----- nvinfo : EIATTR_CRS_STACK_SIZE
	.align		4
.L_29:
        /*00a4*/ 	.byte	0x04, 0x1e
        /*00a6*/ 	.short	(.L_31 - .L_30)
.L_30:
        /*00a8*/ 	.word	0x00000000


	//----- nvinfo : EIATTR_CBANK_PARAM_SIZE
	.align		4
.L_31:
        /*00ac*/ 	.byte	0x03, 0x19
        /*00ae*/ 	.short	0x0038


	//----- nvinfo : EIATTR_PARAM_CBANK
	.align		4
        /*00b0*/ 	.byte	0x04, 0x0a
        /*00b2*/ 	.short	(.L_33 - .L_32)
	.align		4
.L_32:
        /*00b4*/ 	.word	index@(.nv.constant0._Z12updateWeightmfffPfS_S_PKf)
        /*00b8*/ 	.short	0x0380
        /*00ba*/ 	.short	0x0038


	//----- nvinfo : EIATTR_SW_WAR
	.align		4
.L_33:
        /*00bc*/ 	.byte	0x04, 0x36
        /*00be*/ 	.short	(.L_35 - .L_34)
.L_34:
        /*00c0*/ 	.word	0x00000008
.L_35:


//--------------------- .nv.callgraph             --------------------------
	.section	.nv.callgraph,"",@"SHT_CUDA_CALLGRAPH"
	.align	4
	.sectionentsize	8
	.align		4
        /*0000*/ 	.word	0x00000000
	.align		4
        /*0004*/ 	.word	0xffffffff
	.align		4
        /*0008*/ 	.word	0x00000000
	.align		4
        /*000c*/ 	.word	0xfffffffe
	.align		4
        /*0010*/ 	.word	0x00000000
	.align		4
        /*0014*/ 	.word	0xfffffffd
	.align		4
        /*0018*/ 	.word	0x00000000
	.align		4
        /*001c*/ 	.word	0xfffffffc


//--------------------- .text._Z12updateWeightmfffPfS_S_PKf --------------------------
	.section	.text._Z12updateWeightmfffPfS_S_PKf,"ax",@progbits
	.align	128
        .global         _Z12updateWeightmfffPfS_S_PKf
        .type           _Z12updateWeightmfffPfS_S_PKf,@function
        .size           _Z12updateWeightmfffPfS_S_PKf,(.L_x_19 - _Z12updateWeightmfffPfS_S_PKf)
        .other          _Z12updateWeightmfffPfS_S_PKf,@"STO_CUDA_ENTRY STV_DEFAULT"
_Z12updateWeightmfffPfS_S_PKf:
.text._Z12updateWeightmfffPfS_S_PKf:
[----:B------:R-:W-:Y:S01]  /*0000*/  LDC R1, c[0x0][0x37c] ;  /* 0x0000df00ff017b82 */ /* 0x000fe20000000800 */
[----:B------:R-:W0:Y:S07]  /*0010*/  S2R R3, SR_TID.X ;  /* 0x0000000000037919 */ /* 0x000e2e0000002100 */
[----:B------:R-:W0:Y:S01]  /*0020*/  S2UR UR4, SR_CTAID.X ;  /* 0x00000000000479c3 */ /* 0x000e220000002500 */
[----:B------:R-:W1:Y:S07]  /*0030*/  LDCU.64 UR6, c[0x0][0x380] ;  /* 0x00007000ff0677ac */ /* 0x000e6e0008000a00 */
[----:B------:R-:W0:Y:S02]  /*0040*/  LDC R0, c[0x0][0x360] ;  /* 0x0000d800ff007b82 */ /* 0x000e240000000800 */
[----:B0-----:R-:W-:-:S05]  /*0050*/  IMAD R0, R0, UR4, R3 ;  /* 0x0000000400007c24 */ /* 0x001fca000f8e0203 */
[----:B-1----:R-:W-:-:S04]  /*0060*/  ISETP.GE.U32.AND P0, PT, R0, UR6, PT ;  /* 0x0000000600007c0c */ /* 0x002fc8000bf06070 */
[----:B------:R-:W-:-:S13]  /*0070*/  ISETP.GE.U32.AND.EX P0, PT, RZ, UR7, PT, P0 ;  /* 0x00000007ff007c0c */ /* 0x000fda000bf06100 */
[----:B------:R-:W-:Y:S05]  /*0080*/  @P0 EXIT ;  /* 0x000000000000094d */ /* 0x000fea0003800000 */
[----:B------:R-:W0:Y:S01]  /*0090*/  LDCU.64 UR6, c[0x0][0x3b0] ;  /* 0x00007600ff0677ac */ /* 0x000e220008000a00 */
[----:B------:R-:W-:Y:S01]  /*00a0*/  IMAD.SHL.U32 R8, R0, 0x4, RZ ;  /* 0x0000000400087824 */ /* 0x000fe200078e00ff */
[----:B------:R-:W-:Y:S01]  /*00b0*/  SHF.R.U32.HI R9, RZ, 0x1e, R0 ;  /* 0x0000001eff097819 */ /* 0x000fe20000011600 */
[----:B------:R-:W1:Y:S01]  /*00c0*/  LDCU.128 UR8, c[0x0][0x3a0] ;  /* 0x00007400ff0877ac */ /* 0x000e620008000c00 */
[----:B------:R-:W2:Y:S02]  /*00d0*/  LDCU.64 UR4, c[0x0][0x358] ;  /* 0x00006b00ff0477ac */ /* 0x000ea40008000a00 */
[C---:B0-----:R-:W-:Y:S01]  /*00e0*/  IADD3 R6, P0, PT, R8.reuse, UR6, RZ ;  /* 0x0000000608067c10 */ /* 0x041fe2000ff1e0ff */
[----:B------:R-:W0:Y:S01]  /*00f0*/  LDCU UR6, c[0x0][0x38c] ;  /* 0x00007180ff0677ac */ /* 0x000e220008000800 */
[----:B-1----:R-:W-:Y:S02]  /*0100*/  IADD3 R2, P1, PT, R8, UR8, RZ ;  /* 0x0000000808027c10 */ /* 0x002fe4000ff3e0ff */
[----:B------:R-:W-:-:S02]  /*0110*/  IADD3.X R7, PT, PT, R9, UR7, RZ, P0, !PT ;  /* 0x0000000709077c10 */ /* 0x000fc400087fe4ff */
[----:B------:R-:W-:Y:S01]  /*0120*/  IADD3.X R3, PT, PT, R9, UR9, RZ, P1, !PT ;  /* 0x0000000909037c10 */ /* 0x000fe20008ffe4ff */
[----:B------:R-:W1:Y:S02]  /*0130*/  LDCU.64 UR8, c[0x0][0x398] ;  /* 0x00007300ff0877ac */ /* 0x000e640008000a00 */
[----:B--2---:R-:W0:Y:S04]  /*0140*/  LDG.E R6, desc[UR4][R6.64] ;  /* 0x0000000406067981 */ /* 0x004e28000c1e1900 */
[----:B------:R-:W2:Y:S01]  /*0150*/  LDG.E R5, desc[UR4][R2.64] ;  /* 0x0000000402057981 */ /* 0x000ea2000c1e1900 */
[C---:B-1----:R-:W-:Y:S02]  /*0160*/  IADD3 R4, P0, PT, R8.reuse, UR8, RZ ;  /* 0x0000000808047c10 */ /* 0x042fe4000ff1e0ff */
[----:B------:R-:W-:Y:S01]  /*0170*/  IADD3 R8, P1, PT, R8, UR10, RZ ;  /* 0x0000000a08087c10 */ /* 0x000fe2000ff3e0ff */
[----:B0-----:R-:W-:Y:S01]  /*0180*/  FMUL R0, R6, UR6 ;  /* 0x0000000606007c20 */ /* 0x001fe20008400000 */
[----:B------:R-:W0:Y:S01]  /*0190*/  LDCU UR6, c[0x0][0x390] ;  /* 0x00007200ff0677ac */ /* 0x000e220008000800 */
[----:B--2---:R-:W-:Y:S01]  /*01a0*/  FMUL R11, R5, 0.89999997615814208984 ;  /* 0x3f666666050b7820 */ /* 0x004fe20000400000 */
[----:B------:R-:W-:-:S02]  /*01b0*/  IADD3.X R5, PT, PT, R9, UR9, RZ, P0, !PT ;  /* 0x0000000909057c10 */ /* 0x000fc400087fe4ff */
[----:B------:R-:W-:Y:S01]  /*01c0*/  IADD3.X R9, PT, PT, R9, UR11, RZ, P1, !PT ;  /* 0x0000000b09097c10 */ /* 0x000fe20008ffe4ff */
[C---:B------:R-:W-:Y:S02]  /*01d0*/  FFMA R11, R0.reuse, 0.10000002384185791016, R11 ;  /* 0x3dccccd0000b7823 */ /* 0x040fe4000000000b */
[----:B------:R1:W5:Y:S04]  /*01e0*/  LDG.E R6, desc[UR4][R4.64] ;  /* 0x0000000404067981 */ /* 0x000368000c1e1900 */
[----:B------:R1:W-:Y:S04]  /*01f0*/  STG.E desc[UR4][R2.64], R11 ;  /* 0x0000000b02007986 */ /* 0x0003e8000c101904 */
[----:B------:R-:W2:Y:S01]  /*0200*/  LDG.E R7, desc[UR4][R8.64] ;  /* 0x0000000408077981 */ /* 0x000ea2000c1e1900 */
[----:B------:R-:W-:Y:S01]  /*0210*/  FMUL R10, R0, 0.00099998712539672851562 ;  /* 0x3a831200000a7820 */ /* 0x000fe20000400000 */
[----:B--2---:R-:W-:-:S04]  /*0220*/  FMUL R7, R7, 0.99900001287460327148 ;  /* 0x3f7fbe7707077820 */ /* 0x004fc80000400000 */
[----:B------:R-:W-:-:S05]  /*0230*/  FFMA R7, R0, R10, R7 ;  /* 0x0000000a00077223 */ /* 0x000fca0000000007 */
[----:B------:R1:W-:Y:S04]  /*0240*/  STG.E desc[UR4][R8.64], R7 ;  /* 0x0000000708007986 */ /* 0x0003e8000c101904 */
[----:B------:R-:W0:Y:S01]  /*0250*/  LDG.E R0, desc[UR4][R2.64] ;  /* 0x0000000402007981 */ /* 0x000e22000c1e1900 */
[----:B------:R-:W-:Y:S01]  /*0260*/  VIADD R12, R7, 0xf3000000 ;  /* 0xf3000000070c7836 */ /* 0x000fe20000000000 */
[----:B------:R1:W2:Y:S01]  /*0270*/  MUFU.RSQ R10, R7 ;  /* 0x00000007000a7308 */ /* 0x0002a20000001400 */
[----:B------:R-:W-:Y:S03]  /*0280*/  BSSY.RECONVERGENT B0, `(.L_x_0) ;  /* 0x000000c000007945 */ /* 0x000fe60003800200 */
[----:B------:R-:W-:Y:S01]  /*0290*/  ISETP.GT.U32.AND P0, PT, R12, 0x727fffff, PT ;  /* 0x727fffff0c00780c */ /* 0x000fe20003f04070 */
[----:B0-----:R-:W-:-:S12]  /*02a0*/  FMUL R0, R0, UR6 ;  /* 0x0000000600007c20 */ /* 0x001fd80008400000 */
[----:B-12---:R-:W-:Y:S05]  /*02b0*/  @!P0 BRA `(.L_x_1) ;  /* 0x0000000000108947 */ /* 0x006fea0003800000 */
[----:B------:R-:W-:-:S07]  /*02c0*/  MOV R11, 0x2e0 ;  /* 0x000002e0000b7802 */ /* 0x000fce0000000f00 */
[----:B-----5:R-:W-:Y:S05]  /*02d0*/  CALL.REL.NOINC `($__internal_0_$__cuda_sm20_sqrt_rn_f32_slowpath) ;  /* 0x00000000006c7944 */ /* 0x020fea0003c00000 */
[----:B------:R-:W-:Y:S01]  /*02e0*/  IMAD.MOV.U32 R2, RZ, RZ, R7 ;  /* 0x000000ffff027224 */ /* 0x000fe200078e0007 */
[----:B------:R-:W-:Y:S06]  /*02f0*/  BRA `(.L_x_2) ;  /* 0x0000000000107947 */ /* 0x000fec0003800000 */
.L_x_1:
[----:B------:R-:W-:Y:S01]  /*0300*/  FMUL.FTZ R2, R7, R10 ;  /* 0x0000000a07027220 */ /* 0x000fe20000410000 */
[----:B------:R-:W-:-:S03]  /*0310*/  FMUL.FTZ R10, R10, 0.5 ;  /* 0x3f0000000a0a7820 */ /* 0x000fc60000410000 */
[----:B------:R-:W-:-:S04]  /*0320*/  FFMA R7, -R2, R2, R7 ;  /* 0x0000000202077223 */ /* 0x000fc80000000107 */
[----:B------:R-:W-:-:S07]  /*0330*/  FFMA R2, R7, R10, R2 ;  /* 0x0000000a07027223 */ /* 0x000fce0000000002 */
.L_x_2:
[----:B------:R-:W-:Y:S05]  /*0340*/  BSYNC.RECONVERGENT B0 ;  /* 0x0000000000007941 */ /* 0x000fea0003800200 */
.L_x_0:
[----:B------:R-:W-:Y:S01]  /*0350*/  FADD R11, R2, 9.9999999392252902908e-09 ;  /* 0x322bcc77020b7421 */ /* 0x000fe20000000000 */
[----:B------:R-:W-:Y:S03]  /*0360*/  BSSY.RECONVERGENT B0, `(.L_x_3) ;  /* 0x000000c000007945 */ /* 0x000fe60003800200 */
[----:B------:R-:W0:Y:S08]  /*0370*/  MUFU.RCP R2, R11 ;  /* 0x0000000b00027308 */ /* 0x000e300000001000 */
[----:B------:R-:W1:Y:S01]  /*0380*/  FCHK P0, R0, R11 ;  /* 0x0000000b00007302 */ /* 0x000e620000000000 */
[----:B0-----:R-:W-:-:S04]  /*0390*/  FFMA R3, -R11, R2, 1 ;  /* 0x3f8000000b037423 */ /* 0x001fc80000000102 */
[----:B------:R-:W-:-:S04]  /*03a0*/  FFMA R3, R2, R3, R2 ;  /* 0x0000000302037223 */ /* 0x000fc80000000002 */
[----:B------:R-:W-:-:S04]  /*03b0*/  FFMA R2, R0, R3, RZ ;  /* 0x0000000300027223 */ /* 0x000fc800000000ff */
[----:B------:R-:W-:-:S04]  /*03c0*/  FFMA R7, -R11, R2, R0 ;  /* 0x000000020b077223 */ /* 0x000fc80000000100 */
[----:B------:R-:W-:Y:S01]  /*03d0*/  FFMA R3, R3, R7, R2 ;  /* 0x0000000703037223 */ /* 0x000fe20000000002 */
[----:B-1----:R-:W-:Y:S06]  /*03e0*/  @!P0 BRA `(.L_x_4) ;  /* 0x00000000000c8947 */ /* 0x002fec0003800000 */
[----:B------:R-:W-:-:S07]  /*03f0*/  MOV R2, 0x410 ;  /* 0x0000041000027802 */ /* 0x000fce0000000f00 */
[----:B-----5:R-:W-:Y:S05]  /*0400*/  CALL.REL.NOINC `($__internal_1_$__cuda_sm3x_div_rn_noftz_f32_slowpath) ;  /* 0x0000000000787944 */ /* 0x020fea0003c00000 */
[----:B------:R-:W-:-:S07]  /*0410*/  IMAD.MOV.U32 R3, RZ, RZ, R0 ;  /* 0x000000ffff037224 */ /* 0x000fce00078e0000 */
.L_x_4:
[----:B------:R-:W-:Y:S05]  /*0420*/  BSYNC.RECONVERGENT B0 ;  /* 0x0000000000007941 */ /* 0x000fea0003800200 */
.L_x_3:
[----:B------:R-:W0:Y:S02]  /*0430*/  LDCU UR6, c[0x0][0x388] ;  /* 0x00007100ff0677ac */ /* 0x000e240008000800 */
[----:B0----5:R-:W-:-:S05]  /*0440*/  FFMA R3, R6, UR6, -R3 ;  /* 0x0000000606037c23 */ /* 0x021fca0008000803 */
[----:B------:R-:W-:-:S04]  /*0450*/  FMNMX R3, R3, -1.9800000190734863281, !PT ;  /* 0xbffd70a403037809 */ /* 0x000fc80007800000 */
[----:B------:R-:W-:-:S05]  /*0460*/  FMNMX R3, R3, 1.9800000190734863281, PT ;  /* 0x3ffd70a403037809 */ /* 0x000fca0003800000 */
[----:B------:R-:W-:Y:S01]  /*0470*/  STG.E desc[UR4][R4.64], R3 ;  /* 0x0000000304007986 */ /* 0x000fe2000c101904 */
[----:B------:R-:W-:Y:S05]  /*0480*/  EXIT ;  /* 0x000000000000794d */ /* 0x000fea0003800000 */
        .weak           $__internal_0_$__cuda_sm20_sqrt_rn_f32_slowpath
        .type           $__internal_0_$__cuda_sm20_sqrt_rn_f32_slowpath,@function
        .size           $__internal_0_$__cuda_sm20_sqrt_rn_f32_slowpath,($__internal_1_$__cuda_sm3x_div_rn_noftz_f32_slowpath - $__internal_0_$__cuda_sm20_sqrt_rn_f32_slowpath)
$__internal_0_$__cuda_sm20_sqrt_rn_f32_slowpath:
[----:B------:R-:W-:-:S13]  /*0490*/  LOP3.LUT P0, RZ, R7, 0x7fffffff, RZ, 0xc0, !PT ;  /* 0x7fffffff07ff7812 */ /* 0x000fda000780c0ff */
[----:B------:R-:W-:Y:S05]  /*04a0*/  @!P0 BRA `(.L_x_5) ;  /* 0x0000000000448947 */ /* 0x000fea0003800000 */
[----:B------:R-:W-:Y:S01]  /*04b0*/  FSETP.GEU.FTZ.AND P0, PT, R7, RZ, PT ;  /* 0x000000ff0700720b */ /* 0x000fe20003f1e000 */
[----:B------:R-:W-:-:S12]  /*04c0*/  IMAD.MOV.U32 R2, RZ, RZ, R7 ;  /* 0x000000ffff027224 */ /* 0x000fd800078e0007 */
[----:B------:R-:W-:Y:S01]  /*04d0*/  @!P0 IMAD.MOV.U32 R7, RZ, RZ, 0x7fffffff ;  /* 0x7fffffffff078424 */ /* 0x000fe200078e00ff */
[----:B------:R-:W-:Y:S06]  /*04e0*/  @!P0 BRA `(.L_x_5) ;  /* 0x0000000000348947 */ /* 0x000fec0003800000 */
[----:B------:R-:W-:-:S13]  /*04f0*/  FSETP.GTU.FTZ.AND P0, PT, |R2|, +INF , PT ;  /* 0x7f8000000200780b */ /* 0x000fda0003f1c200 */
[----:B------:R-:W-:Y:S01]  /*0500*/  @P0 FADD.FTZ R7, R2, 1 ;  /* 0x3f80000002070421 */ /* 0x000fe20000010000 */
[----:B------:R-:W-:Y:S06]  /*0510*/  @P0 BRA `(.L_x_5) ;  /* 0x0000000000280947 */ /* 0x000fec0003800000 */
[----:B------:R-:W-:-:S13]  /*0520*/  FSETP.NEU.FTZ.AND P0, PT, |R2|, +INF , PT ;  /* 0x7f8000000200780b */ /* 0x000fda0003f1d200 */
[----:B------:R-:W-:-:S04]  /*0530*/  @P0 FFMA R3, R2, 1.84467440737095516160e+19, RZ ;  /* 0x5f80000002030823 */ /* 0x000fc800000000ff */
[----:B------:R-:W0:Y:S02]  /*0540*/  @P0 MUFU.RSQ R8, R3 ;  /* 0x0000000300080308 */ /* 0x000e240000001400 */
[----:B0-----:R-:W-:Y:S01]  /*0550*/  @P0 FMUL.FTZ R10, R3, R8 ;  /* 0x00000008030a0220 */ /* 0x001fe20000410000 */
[----:B------:R-:W-:-:S03]  /*0560*/  @P0 FMUL.FTZ R8, R8, 0.5 ;  /* 0x3f00000008080820 */ /* 0x000fc60000410000 */
[----:B------:R-:W-:-:S04]  /*0570*/  @P0 FADD.FTZ R7, -R10, -RZ ;  /* 0x800000ff0a070221 */ /* 0x000fc80000010100 */
[----:B------:R-:W-:Y:S01]  /*0580*/  @P0 FFMA R9, R10, R7, R3 ;  /* 0x000000070a090223 */ /* 0x000fe20000000003 */
[----:B------:R-:W-:-:S03]  /*0590*/  @!P0 IMAD.MOV.U32 R7, RZ, RZ, R2 ;  /* 0x000000ffff078224 */ /* 0x000fc600078e0002 */
[----:B------:R-:W-:-:S04]  /*05a0*/  @P0 FFMA R8, R9, R8, R10 ;  /* 0x0000000809080223 */ /* 0x000fc8000000000a */
[----:B------:R-:W-:-:S07]  /*05b0*/  @P0 FMUL.FTZ R7, R8, 2.3283064365386962891e-10 ;  /* 0x2f80000008070820 */ /* 0x000fce0000410000 */
.L_x_5:
[----:B------:R-:W-:Y:S02]  /*05c0*/  IMAD.MOV.U32 R2, RZ, RZ, R11 ;  /* 0x000000ffff027224 */ /* 0x000fe400078e000b */
[----:B------:R-:W-:-:S04]  /*05d0*/  IMAD.MOV.U32 R3, RZ, RZ, 0x0 ;  /* 0x00000000ff037424 */ /* 0x000fc800078e00ff */
[----:B------:R-:W-:Y:S05]  /*05e0*/  RET.REL.NODEC R2 `(_Z12updateWeightmfffPfS_S_PKf) ;  /* 0xfffffff802847950 */ /* 0x000fea0003c3ffff */
        .weak           $__internal_1_$__cuda_sm3x_div_rn_noftz_f32_slowpath
        .type           $__internal_1_$__cuda_sm3x_div_rn_noftz_f32_slowpath,@function
        .size           $__internal_1_$__cuda_sm3x_div_rn_noftz_f32_slowpath,(.L_x_19 - $__internal_1_$__cuda_sm3x_div_rn_noftz_f32_slowpath)
$__internal_1_$__cuda_sm3x_div_rn_noftz_f32_slowpath:
[--C-:B------:R-:W-:Y:S01]  /*05f0*/  SHF.R.U32.HI R7, RZ, 0x17, R11.reuse ;  /* 0x00000017ff077819 */ /* 0x100fe2000001160b */
[----:B------:R-:W-:Y:S01]  /*0600*/  BSSY.RECONVERGENT B1, `(.L_x_6) ;  /* 0x0000065000017945 */ /* 0x000fe20003800200 */
[--C-:B------:R-:W-:Y:S01]  /*0610*/  SHF.R.U32.HI R3, RZ, 0x17, R0.reuse ;  /* 0x00000017ff037819 */ /* 0x100fe20000011600 */
[----:B------:R-:W-:Y:S01]  /*0620*/  IMAD.MOV.U32 R9, RZ, RZ, R0 ;  /* 0x000000ffff097224 */ /* 0x000fe200078e0000 */
[----:B------:R-:W-:Y:S01]  /*0630*/  LOP3.LUT R15, R7, 0xff, RZ, 0xc0, !PT ;  /* 0x000000ff070f7812 */ /* 0x000fe200078ec0ff */
[----:B------:R-:W-:Y:S01]  /*0640*/  IMAD.MOV.U32 R10, RZ, RZ, R11 ;  /* 0x000000ffff0a7224 */ /* 0x000fe200078e000b */
[----:B------:R-:W-:-:S03]  /*0650*/  LOP3.LUT R8, R3, 0xff, RZ, 0xc0, !PT ;  /* 0x000000ff03087812 */ /* 0x000fc600078ec0ff */
[----:B------:R-:W-:Y:S02]  /*0660*/  VIADD R13, R15, 0xffffffff ;  /* 0xffffffff0f0d7836 */ /* 0x000fe40000000000 */
[----:B------:R-:W-:-:S03]  /*0670*/  VIADD R12, R8, 0xffffffff ;  /* 0xffffffff080c7836 */ /* 0x000fc60000000000 */
[----:B------:R-:W-:-:S04]  /*0680*/  ISETP.GT.U32.AND P0, PT, R13, 0xfd, PT ;  /* 0x000000fd0d00780c */ /* 0x000fc80003f04070 */
[----:B------:R-:W-:-:S13]  /*0690*/  ISETP.GT.U32.OR P0, PT, R12, 0xfd, P0 ;  /* 0x000000fd0c00780c */ /* 0x000fda0000704470 */
[----:B------:R-:W-:Y:S01]  /*06a0*/  @!P0 IMAD.MOV.U32 R7, RZ, RZ, RZ ;  /* 0x000000ffff078224 */ /* 0x000fe200078e00ff */
[----:B------:R-:W-:Y:S06]  /*06b0*/  @!P0 BRA `(.L_x_7) ;  /* 0x0000000000608947 */ /* 0x000fec0003800000 */
[----:B------:R-:W-:Y:S02]  /*06c0*/  FSETP.GTU.FTZ.AND P0, PT, |R0|, +INF , PT ;  /* 0x7f8000000000780b */ /* 0x000fe40003f1c200 */
[----:B------:R-:W-:Y:S02]  /*06d0*/  FSETP.GTU.FTZ.AND P1, PT, |R11|, +INF , PT ;  /* 0x7f8000000b00780b */ /* 0x000fe40003f3c200 */
[----:B------:R-:W-:Y:S02]  /*06e0*/  MOV R3, R11 ;  /* 0x0000000b00037202 */ /* 0x000fe40000000f00 */
[----:B------:R-:W-:-:S13]  /*06f0*/  PLOP3.LUT P0, PT, P0, P1, PT, 0xf8, 0x8f ;  /* 0x00000000008f781c */ /* 0x000fda0000703f70 */
[----:B------:R-:W-:Y:S05]  /*0700*/  @P0 BRA `(.L_x_8) ;  /* 0x00000004004c0947 */ /* 0x000fea0003800000 */
[----:B------:R-:W-:-:S13]  /*0710*/  LOP3.LUT P0, RZ, R10, 0x7fffffff, R9, 0xc8, !PT ;  /* 0x7fffffff0aff7812 */ /* 0x000fda000780c809 */
[----:B------:R-:W-:Y:S05]  /*0720*/  @!P0 BRA `(.L_x_9) ;  /* 0x00000004003c8947 */ /* 0x000fea0003800000 */
[C---:B------:R-:W-:Y:S02]  /*0730*/  FSETP.NEU.FTZ.AND P2, PT, |R0|.reuse, +INF , PT ;  /* 0x7f8000000000780b */ /* 0x040fe40003f5d200 */
[----:B------:R-:W-:Y:S02]  /*0740*/  FSETP.NEU.FTZ.AND P1, PT, |R3|, +INF , PT ;  /* 0x7f8000000300780b */ /* 0x000fe40003f3d200 */
[----:B------:R-:W-:-:S11]  /*0750*/  FSETP.NEU.FTZ.AND P0, PT, |R0|, +INF , PT ;  /* 0x7f8000000000780b */ /* 0x000fd60003f1d200 */
[----:B------:R-:W-:Y:S05]  /*0760*/  @!P1 BRA !P2, `(.L_x_9) ;  /* 0x00000004002c9947 */ /* 0x000fea0005000000 */
[----:B------:R-:W-:-:S04]  /*0770*/  LOP3.LUT P2, RZ, R9, 0x7fffffff, RZ, 0xc0, !PT ;  /* 0x7fffffff09ff7812 */ /* 0x000fc8000784c0ff */
[----:B------:R-:W-:-:S13]  /*0780*/  PLOP3.LUT P1, PT, P1, P2, PT, 0x2f, 0xf2 ;  /* 0x0000000000f2781c */ /* 0x000fda0000f24577 */
[----:B------:R-:W-:Y:S05]  /*0790*/  @P1 BRA `(.L_x_10) ;  /* 0x0000000400181947 */ /* 0x000fea0003800000 */
[----:B------:R-:W-:-:S04]  /*07a0*/  LOP3.LUT P1, RZ, R10, 0x7fffffff, RZ, 0xc0, !PT ;  /* 0x7fffffff0aff7812 */ /* 0x000fc8000782c0ff */
[----:B------:R-:W-:-:S13]  /*07b0*/  PLOP3.LUT P0, PT, P0, P1, PT, 0x2f, 0xf2 ;  /* 0x0000000000f2781c */ /* 0x000fda0000702577 */
[----:B------:R-:W-:Y:S05]  /*07c0*/  @P0 BRA `(.L_x_11) ;  /* 0x0000000400000947 */ /* 0x000fea0003800000 */
[----:B------:R-:W-:Y:S02]  /*07d0*/  ISETP.GE.AND P0, PT, R12, RZ, PT ;  /* 0x000000ff0c00720c */ /* 0x000fe40003f06270 */
[----:B------:R-:W-:-:S11]  /*07e0*/  ISETP.GE.AND P1, PT, R13, RZ, PT ;  /* 0x000000ff0d00720c */ /* 0x000fd60003f26270 */
[----:B------:R-:W-:Y:S02]  /*07f0*/  @P0 IMAD.MOV.U32 R7, RZ, RZ, RZ ;  /* 0x000000ffff070224 */ /* 0x000fe400078e00ff */
[----:B------:R-:W-:Y:S01]  /*0800*/  @!P0 FFMA R9, R0, 1.84467440737095516160e+19, RZ ;  /* 0x5f80000000098823 */ /* 0x000fe200000000ff */
[----:B------:R-:W-:Y:S02]  /*0810*/  @!P0 IMAD.MOV.U32 R7, RZ, RZ, -0x40 ;  /* 0xffffffc0ff078424 */ /* 0x000fe400078e00ff */
[----:B------:R-:W-:Y:S02]  /*0820*/  @!P1 FFMA R10, R3, 1.84467440737095516160e+19, RZ ;  /* 0x5f800000030a9823 */ /* 0x000fe400000000ff */
[----:B------:R-:W-:-:S07]  /*0830*/  @!P1 VIADD R7, R7, 0x40 ;  /* 0x0000004007079836 */ /* 0x000fce0000000000 */
.L_x_7:
[----:B------:R-:W-:Y:S01]  /*0840*/  LEA R3, R15, 0xc0800000, 0x17 ;  /* 0xc08000000f037811 */ /* 0x000fe200078eb8ff */
[----:B------:R-:W-:Y:S01]  /*0850*/  VIADD R8, R8, 0xffffff81 ;  /* 0xffffff8108087836 */ /* 0x000fe20000000000 */
[----:B------:R-:W-:Y:S03]  /*0860*/  BSSY.RECONVERGENT B2, `(.L_x_12) ;  /* 0x0000035000027945 */ /* 0x000fe60003800200 */
[----:B------:R-:W-:Y:S02]  /*0870*/  IMAD.IADD R3, R10, 0x1, -R3 ;  /* 0x000000010a037824 */ /* 0x000fe400078e0a03 */
[C---:B------:R-:W-:Y:S01]  /*0880*/  IMAD R0, R8.reuse, -0x800000, R9 ;  /* 0xff80000008007824 */ /* 0x040fe200078e0209 */
[----:B------:R-:W-:Y:S01]  /*0890*/  IADD3 R8, PT, PT, R8, 0x7f, -R15 ;  /* 0x0000007f08087810 */ /* 0x000fe20007ffe80f */
[----:B------:R-:W0:Y:S01]  /*08a0*/  MUFU.RCP R10, R3 ;  /* 0x00000003000a7308 */ /* 0x000e220000001000 */
[----:B------:R-:W-:-:S03]  /*08b0*/  FADD.FTZ R11, -R3, -RZ ;  /* 0x800000ff030b7221 */ /* 0x000fc60000010100 */
[----:B------:R-:W-:Y:S02]  /*08c0*/  IMAD.IADD R8, R8, 0x1, R7 ;  /* 0x0000000108087824 */ /* 0x000fe400078e0207 */
[----:B0-----:R-:W-:-:S04]  /*08d0*/  FFMA R13, R10, R11, 1 ;  /* 0x3f8000000a0d7423 */ /* 0x001fc8000000000b */
[----:B------:R-:W-:-:S04]  /*08e0*/  FFMA R12, R10, R13, R10 ;  /* 0x0000000d0a0c7223 */ /* 0x000fc8000000000a */
[----:B------:R-:W-:-:S04]  /*08f0*/  FFMA R9, R0, R12, RZ ;  /* 0x0000000c00097223 */ /* 0x000fc800000000ff */
[----:B------:R-:W-:-:S04]  /*0900*/  FFMA R10, R11, R9, R0 ;  /* 0x000000090b0a7223 */ /* 0x000fc80000000000 */
[----:B------:R-:W-:-:S04]  /*0910*/  FFMA R9, R12, R10, R9 ;  /* 0x0000000a0c097223 */ /* 0x000fc80000000009 */
[----:B------:R-:W-:-:S04]  /*0920*/  FFMA R10, R11, R9, R0 ;  /* 0x000000090b0a7223 */ /* 0x000fc80000000000 */
[----:B------:R-:W-:-:S05]  /*0930*/  FFMA R0, R12, R10, R9 ;  /* 0x0000000a0c007223 */ /* 0x000fca0000000009 */
[----:B------:R-:W-:-:S04]  /*0940*/  SHF.R.U32.HI R3, RZ, 0x17, R0 ;  /* 0x00000017ff037819 */ /* 0x000fc80000011600 */
[----:B------:R-:W-:-:S05]  /*0950*/  LOP3.LUT R3, R3, 0xff, RZ, 0xc0, !PT ;  /* 0x000000ff03037812 */ /* 0x000fca00078ec0ff */
[----:B------:R-:W-:-:S05]  /*0960*/  IMAD.IADD R11, R3, 0x1, R8 ;  /* 0x00000001030b7824 */ /* 0x000fca00078e0208 */
[----:B------:R-:W-:-:S04]  /*0970*/  IADD3 R3, PT, PT, R11, -0x1, RZ ;  /* 0xffffffff0b037810 */ /* 0x000fc80007ffe0ff */
[----:B------:R-:W-:-:S13]  /*0980*/  ISETP.GE.U32.AND P0, PT, R3, 0xfe, PT ;  /* 0x000000fe0300780c */ /* 0x000fda0003f06070 */
[----:B------:R-:W-:Y:S05]  /*0990*/  @!P0 BRA `(.L_x_13) ;  /* 0x0000000000808947 */ /* 0x000fea0003800000 */
[----:B------:R-:W-:-:S13]  /*09a0*/  ISETP.GT.AND P0, PT, R11, 0xfe, PT ;  /* 0x000000fe0b00780c */ /* 0x000fda0003f04270 */
[----:B------:R-:W-:Y:S05]  /*09b0*/  @P0 BRA `(.L_x_14) ;  /* 0x00000000006c0947 */ /* 0x000fea0003800000 */
[----:B------:R-:W-:-:S13]  /*09c0*/  ISETP.GE.AND P0, PT, R11, 0x1, PT ;  /* 0x000000010b00780c */ /* 0x000fda0003f06270 */
[----:B------:R-:W-:Y:S05]  /*09d0*/  @P0 BRA `(.L_x_15) ;  /* 0x0000000000740947 */ /* 0x000fea0003800000 */
[----:B------:R-:W-:Y:S02]  /*09e0*/  ISETP.GE.AND P0, PT, R11, -0x18, PT ;  /* 0xffffffe80b00780c */ /* 0x000fe40003f06270 */
[----:B------:R-:W-:-:S11]  /*09f0*/  LOP3.LUT R0, R0, 0x80000000, RZ, 0xc0, !PT ;  /* 0x8000000000007812 */ /* 0x000fd600078ec0ff */
[----:B------:R-:W-:Y:S05]  /*0a00*/  @!P0 BRA `(.L_x_15) ;  /* 0x0000000000688947 */ /* 0x000fea0003800000 */
[CCC-:B------:R-:W-:Y:S01]  /*0a10*/  FFMA.RZ R3, R12.reuse, R10.reuse, R9.reuse ;  /* 0x0000000a0c037223 */ /* 0x1c0fe2000000c009 */
[CCC-:B------:R-:W-:Y:S01]  /*0a20*/  FFMA.RM R8, R12.reuse, R10.reuse, R9.reuse ;  /* 0x0000000a0c087223 */ /* 0x1c0fe20000004009 */
[C---:B------:R-:W-:Y:S02]  /*0a30*/  ISETP.NE.AND P2, PT, R11.reuse, RZ, PT ;  /* 0x000000ff0b00720c */ /* 0x040fe40003f45270 */
[----:B------:R-:W-:Y:S02]  /*0a40*/  ISETP.NE.AND P1, PT, R11, RZ, PT ;  /* 0x000000ff0b00720c */ /* 0x000fe40003f25270 */
[----:B------:R-:W-:Y:S01]  /*0a50*/  LOP3.LUT R7, R3, 0x7fffff, RZ, 0xc0, !PT ;  /* 0x007fffff03077812 */ /* 0x000fe200078ec0ff */
[----:B------:R-:W-:Y:S01]  /*0a60*/  FFMA.RP R3, R12, R10, R9 ;  /* 0x0000000a0c037223 */ /* 0x000fe20000008009 */
[----:B------:R-:W-:Y:S02]  /*0a70*/  VIADD R10, R11, 0x20 ;  /* 0x000000200b0a7836 */ /* 0x000fe40000000000 */
[----:B------:R-:W-:Y:S01]  /*0a80*/  LOP3.LUT R7, R7, 0x800000, RZ, 0xfc, !PT ;  /* 0x0080000007077812 */ /* 0x000fe200078efcff */
[----:B------:R-:W-:Y:S01]  /*0a90*/  IMAD.MOV R9, RZ, RZ, -R11 ;  /* 0x000000ffff097224 */ /* 0x000fe200078e0a0b */
[----:B------:R-:W-:-:S02]  /*0aa0*/  FSETP.NEU.FTZ.AND P0, PT, R3, R8, PT ;  /* 0x000000080300720b */ /* 0x000fc40003f1d000 */
[----:B------:R-:W-:Y:S02]  /*0ab0*/  SHF.L.U32 R10, R7, R10, RZ ;  /* 0x0000000a070a7219 */ /* 0x000fe400000006ff */
[----:B------:R-:W-:Y:S02]  /*0ac0*/  SEL R8, R9, RZ, P2 ;  /* 0x000000ff09087207 */ /* 0x000fe40001000000 */
[----:B------:R-:W-:Y:S02]  /*0ad0*/  ISETP.NE.AND P1, PT, R10, RZ, P1 ;  /* 0x000000ff0a00720c */ /* 0x000fe40000f25270 */
[----:B------:R-:W-:Y:S02]  /*0ae0*/  SHF.R.U32.HI R8, RZ, R8, R7 ;  /* 0x00000008ff087219 */ /* 0x000fe40000011607 */
[----:B------:R-:W-:Y:S02]  /*0af0*/  PLOP3.LUT P0, PT, P0, P1, PT, 0xf8, 0x8f ;  /* 0x00000000008f781c */ /* 0x000fe40000703f70 */
[----:B------:R-:W-:-:S02]  /*0b00*/  SHF.R.U32.HI R10, RZ, 0x1, R8 ;  /* 0x00000001ff0a7819 */ /* 0x000fc40000011608 */
[----:B------:R-:W-:-:S04]  /*0b10*/  SEL R3, RZ, 0x1, !P0 ;  /* 0x00000001ff037807 */ /* 0x000fc80004000000 */
[----:B------:R-:W-:-:S04]  /*0b20*/  LOP3.LUT R3, R3, 0x1, R10, 0xf8, !PT ;  /* 0x0000000103037812 */ /* 0x000fc800078ef80a */
[----:B------:R-:W-:-:S05]  /*0b30*/  LOP3.LUT R3, R3, R8, RZ, 0xc0, !PT ;  /* 0x0000000803037212 */ /* 0x000fca00078ec0ff */
[----:B------:R-:W-:-:S05]  /*0b40*/  IMAD.IADD R3, R10, 0x1, R3 ;  /* 0x000000010a037824 */ /* 0x000fca00078e0203 */
[----:B------:R-:W-:Y:S01]  /*0b50*/  LOP3.LUT R0, R3, R0, RZ, 0xfc, !PT ;  /* 0x0000000003007212 */ /* 0x000fe200078efcff */
[----:B------:R-:W-:Y:S06]  /*0b60*/  BRA `(.L_x_15) ;  /* 0x0000000000107947 */ /* 0x000fec0003800000 */
.L_x_14:
[----:B------:R-:W-:-:S04]  /*0b70*/  LOP3.LUT R0, R0, 0x80000000, RZ, 0xc0, !PT ;  /* 0x8000000000007812 */ /* 0x000fc800078ec0ff */
[----:B------:R-:W-:Y:S01]  /*0b80*/  LOP3.LUT R0, R0, 0x7f800000, RZ, 0xfc, !PT ;  /* 0x7f80000000007812 */ /* 0x000fe200078efcff */
[----:B------:R-:W-:Y:S06]  /*0b90*/  BRA `(.L_x_15) ;  /* 0x0000000000047947 */ /* 0x000fec0003800000 */
.L_x_13:
[----:B------:R-:W-:-:S07]  /*0ba0*/  IMAD R0, R8, 0x800000, R0 ;  /* 0x0080000008007824 */ /* 0x000fce00078e0200 */
.L_x_15:
[----:B------:R-:W-:Y:S05]  /*0bb0*/  BSYNC.RECONVERGENT B2 ;  /* 0x0000000000027941 */ /* 0x000fea0003800200 */
.L_x_12:
[----:B------:R-:W-:Y:S05]  /*0bc0*/  BRA `(.L_x_16) ;  /* 0x0000000000207947 */ /* 0x000fea0003800000 */
.L_x_11:
[----:B------:R-:W-:-:S04]  /*0bd0*/  LOP3.LUT R0, R10, 0x80000000, R9, 0x48, !PT ;  /* 0x800000000a007812 */ /* 0x000fc800078e4809 */
[----:B------:R-:W-:Y:S01]  /*0be0*/  LOP3.LUT R0, R0, 0x7f800000, RZ, 0xfc, !PT ;  /* 0x7f80000000007812 */ /* 0x000fe200078efcff */
[----:B------:R-:W-:Y:S06]  /*0bf0*/  BRA `(.L_x_16) ;  /* 0x0000000000147947 */ /* 0x000fec0003800000 */
.L_x_10:
[----:B------:R-:W-:Y:S01]  /*0c00*/  LOP3.LUT R0, R10, 0x80000000, R9, 0x48, !PT ;  /* 0x800000000a007812 */ /* 0x000fe200078e4809 */
[----:B------:R-:W-:Y:S06]  /*0c10*/  BRA `(.L_x_16) ;  /* 0x00000000000c7947 */ /* 0x000fec0003800000 */
.L_x_9:
[----:B------:R-:W0:Y:S01]  /*0c20*/  MUFU.RSQ R0, -QNAN ;  /* 0xffc0000000007908 */ /* 0x000e220000001400 */
[----:B------:R-:W-:Y:S05]  /*0c30*/  BRA `(.L_x_16) ;  /* 0x0000000000047947 */ /* 0x000fea0003800000 */
.L_x_8:
[----:B------:R-:W-:-:S07]  /*0c40*/  FADD.FTZ R0, R0, R3 ;  /* 0x0000000300007221 */ /* 0x000fce0000010000 */
.L_x_16:
[----:B------:R-:W-:Y:S05]  /*0c50*/  BSYNC.RECONVERGENT B1 ;  /* 0x0000000000017941 */ /* 0x000fea0003800200 */
.L_x_6:
[----:B------:R-:W-:-:S04]  /*0c60*/  IMAD.MOV.U32 R3, RZ, RZ, 0x0 ;  /* 0x00000000ff037424 */ /* 0x000fc800078e00ff */
[----:B0-----:R-:W-:Y:S05]  /*0c70*/  RET.REL.NODEC R2 `(_Z12updateWeightmfffPfS_S_PKf) ;  /* 0xfffffff002e07950 */ /* 0x001fea0003c3ffff */
.L_x_17:
[----:B------:R-:W-:-:S00]  /*0c80*/  BRA `(.L_x_17) ;  /* 0xfffffffc00fc7947 */ /* 0x000fc0000383ffff */
[----:B------:R-:W-:-:S00]  /*0c90*/  NOP ;  /* 0x0000000000007918 */ /* 0x000fc00000000000 */
        /* <DEDUP_REMOVED lines=14> */
.L_x_19:


//--------------------- .nv.shared.reserved.0     --------------------------
	.section	.nv.shared.reserved.0,"aw",@nobits
	.weak		__nv_reservedSMEM_offset_0_alias
	.size		__nv_reservedSMEM_offset_0_alias, 0, 64
	.other		__nv_reservedSMEM_offset_0_alias,@"STO_CUDA_RESERVED_SHARED STV_DEFAULT"
__nv_reservedSMEM_offset_0_alias:
	.zero		0
	.zero		64


//--------------------- .nv.constant0._Z12updateWeightmfffPfS_S_PKf --------------------------
	.section	.nv.constant0._Z12updateWeightmfffPfS_S_PKf,"a",@progbits
	.sectionflags	@""
	.align	4
.nv.constant0._Z12updateWeightmfffPfS_S_PKf:
	.zero		952


//--------------------- SYMBOLS --------------------------

	.type		.nv.reservedSmem.offset0,@object
	.size		.nv.reservedSmem.offset0,0x4
